	.headerflags	@"EF_CUDA_TEXMODE_UNIFIED EF_CUDA_64BIT_ADDRESS EF_CUDA_ACCELERATORS EF_CUDA_SM90 EF_CUDA_VIRTUAL_SM(EF_CUDA_SM90)"
	.elftype	@"ET_EXEC"


//--------------------- .nv.info                  --------------------------
	.section	.nv.info,"",@"SHT_CUDA_INFO"
	.align	4


	//----- nvinfo : EIATTR_REGCOUNT
	.align		4
        /*0000*/ 	.byte	0x04, 0x2f
        /*0002*/ 	.short	(.L_3 - .L_2)
	.align		4
.L_2:
        /*0004*/ 	.word	index@(triton_poi_fused__native_batch_norm_legit_no_training_12)
        /*0008*/ 	.word	0x00000012


	//----- nvinfo : EIATTR_MIN_STACK_SIZE
	.align		4
.L_3:
        /*000c*/ 	.byte	0x04, 0x12
        /*000e*/ 	.short	(.L_5 - .L_4)
	.align		4
.L_4:
        /*0010*/ 	.word	index@(triton_poi_fused__native_batch_norm_legit_no_training_12)
        /*0014*/ 	.word	0x00000000


	//----- nvinfo : EIATTR_FRAME_SIZE
	.align		4
.L_5:
        /*0018*/ 	.byte	0x04, 0x11
        /*001a*/ 	.short	(.L_7 - .L_6)
	.align		4
.L_6:
        /*001c*/ 	.word	index@(triton_poi_fused__native_batch_norm_legit_no_training_12)
        /*0020*/ 	.word	0x00000000


	//----- nvinfo : EIATTR_MIN_STACK_SIZE
	.align		4
.L_7:
        /*0024*/ 	.byte	0x04, 0x12
        /*0026*/ 	.short	(.L_9 - .L_8)
	.align		4
.L_8:
        /*0028*/ 	.word	index@(triton_poi_fused__native_batch_norm_legit_no_training_12)
        /*002c*/ 	.word	0x00000000
.L_9:


//--------------------- .nv.info.triton_poi_fused__native_batch_norm_legit_no_training_12 --------------------------
	.section	.nv.info.triton_poi_fused__native_batch_norm_legit_no_training_12,"",@"SHT_CUDA_INFO"
	.sectionflags	@""
	.align	4


	//----- nvinfo : EIATTR_CUDA_API_VERSION
	.align		4
        /*0000*/ 	.byte	0x04, 0x37
        /*0002*/ 	.short	(.L_11 - .L_10)
.L_10:
        /*0004*/ 	.word	0x0000007c


	//----- nvinfo : EIATTR_KPARAM_INFO
	.align		4
.L_11:
        /*0008*/ 	.byte	0x04, 0x17
        /*000a*/ 	.short	(.L_13 - .L_12)
.L_12:
        /*000c*/ 	.word	0x00000000
        /*0010*/ 	.short	0x0006
        /*0012*/ 	.short	0x0030
        /*0014*/ 	.byte	0x00, 0xf0, 0x11, 0x00


	//----- nvinfo : EIATTR_KPARAM_INFO
	.align		4
.L_13:
        /*0018*/ 	.byte	0x04, 0x17
        /*001a*/ 	.short	(.L_15 - .L_14)
.L_14:
        /*001c*/ 	.word	0x00000000
        /*0020*/ 	.short	0x0005
        /*0022*/ 	.short	0x0028
        /*0024*/ 	.byte	0x00, 0xf4, 0x21, 0x00


	//----- nvinfo : EIATTR_KPARAM_INFO
	.align		4
.L_15:
        /*0028*/ 	.byte	0x04, 0x17
        /*002a*/ 	.short	(.L_17 - .L_16)
.L_16:
        /*002c*/ 	.word	0x00000000
        /*0030*/ 	.short	0x0004
        /*0032*/ 	.short	0x0020
        /*0034*/ 	.byte	0x00, 0xf4, 0x21, 0x00


	//----- nvinfo : EIATTR_KPARAM_INFO
	.align		4
.L_17:
        /*0038*/ 	.byte	0x04, 0x17
        /*003a*/ 	.short	(.L_19 - .L_18)
.L_18:
        /*003c*/ 	.word	0x00000000
        /*0040*/ 	.short	0x0003
        /*0042*/ 	.short	0x0018
        /*0044*/ 	.byte	0x00, 0xf4, 0x21, 0x00


	//----- nvinfo : EIATTR_KPARAM_INFO
	.align		4
.L_19:
        /*0048*/ 	.byte	0x04, 0x17
        /*004a*/ 	.short	(.L_21 - .L_20)
.L_20:
        /*004c*/ 	.word	0x00000000
        /*0050*/ 	.short	0x0002
        /*0052*/ 	.short	0x0010
        /*0054*/ 	.byte	0x00, 0xf4, 0x21, 0x00


	//----- nvinfo : EIATTR_KPARAM_INFO
	.align		4
.L_21:
        /*0058*/ 	.byte	0x04, 0x17
        /*005a*/ 	.short	(.L_23 - .L_22)
.L_22:
        /*005c*/ 	.word	0x00000000
        /*0060*/ 	.short	0x0001
        /*0062*/ 	.short	0x0008
        /*0064*/ 	.byte	0x00, 0xf4, 0x21, 0x00


	//----- nvinfo : EIATTR_KPARAM_INFO
	.align		4
.L_23:
        /*0068*/ 	.byte	0x04, 0x17
        /*006a*/ 	.short	(.L_25 - .L_24)
.L_24:
        /*006c*/ 	.word	0x00000000
        /*0070*/ 	.short	0x0000
        /*0072*/ 	.short	0x0000
        /*0074*/ 	.byte	0x00, 0xf4, 0x21, 0x00


	//----- nvinfo : EIATTR_SPARSE_MMA_MASK
	.align		4
.L_25:
        /*0078*/ 	.byte	0x03, 0x50
        /*007a*/ 	.short	0x0000


	//----- nvinfo : EIATTR_MAXREG_COUNT
	.align		4
        /*007c*/ 	.byte	0x03, 0x1b
        /*007e*/ 	.short	0x00ff


	//----- nvinfo : EIATTR_EXIT_INSTR_OFFSETS
	.align		4
        /*0080*/ 	.byte	0x04, 0x1c
        /*0082*/ 	.short	(.L_27 - .L_26)


	//   ....[0]....
.L_26:
        /*0084*/ 	.word	0x00000390


	//----- nvinfo : EIATTR_REQNTID
	.align		4
.L_27:
        /*0088*/ 	.byte	0x04, 0x10
        /*008a*/ 	.short	(.L_29 - .L_28)
.L_28:
        /*008c*/ 	.word	0x00000080
        /*0090*/ 	.word	0x00000001
        /*0094*/ 	.word	0x00000001


	//----- nvinfo : EIATTR_CBANK_PARAM_SIZE
	.align		4
.L_29:
        /*0098*/ 	.byte	0x03, 0x19
        /*009a*/ 	.short	0x0034


	//----- nvinfo : EIATTR_PARAM_CBANK
	.align		4
        /*009c*/ 	.byte	0x04, 0x0a
        /*009e*/ 	.short	(.L_31 - .L_30)
	.align		4
.L_30:
        /*00a0*/ 	.word	index@(.nv.constant0.triton_poi_fused__native_batch_norm_legit_no_training_12)
        /*00a4*/ 	.short	0x0210
        /*00a6*/ 	.short	0x0034


	//----- nvinfo : EIATTR_SW_WAR
	.align		4
.L_31:
        /*00a8*/ 	.byte	0x04, 0x36
        /*00aa*/ 	.short	(.L_33 - .L_32)
.L_32:
        /*00ac*/ 	.word	0x00000008
.L_33:


//--------------------- .nv.callgraph             --------------------------
	.section	.nv.callgraph,"",@"SHT_CUDA_CALLGRAPH"
	.align	4
	.sectionentsize	8
	.align		4
        /*0000*/ 	.word	0x00000000
	.align		4
        /*0004*/ 	.word	0xffffffff
	.align		4
        /*0008*/ 	.word	0x00000000
	.align		4
        /*000c*/ 	.word	0xfffffffe
	.align		4
        /*0010*/ 	.word	0x00000000
	.align		4
        /*0014*/ 	.word	0xfffffffd
	.align		4
        /*0018*/ 	.word	0x00000000
	.align		4
        /*001c*/ 	.word	0xfffffffc


//--------------------- .nv.constant4             --------------------------
	.section	.nv.constant4,"a",@progbits
	.align	8
	.align		8
.nv.constant4:
        /*0000*/ 	.dword	_$_str
	.align		8
        /*0008*/ 	.dword	_$_str_$_2


//--------------------- .text.triton_poi_fused__native_batch_norm_legit_no_training_12 --------------------------
	.section	.text.triton_poi_fused__native_batch_norm_legit_no_training_12,"ax",@progbits
	.align	128
        .global         triton_poi_fused__native_batch_norm_legit_no_training_12
        .type           triton_poi_fused__native_batch_norm_legit_no_training_12,@function
        .size           triton_poi_fused__native_batch_norm_legit_no_training_12,(.L_x_1 - triton_poi_fused__native_batch_norm_legit_no_training_12)
        .other          triton_poi_fused__native_batch_norm_legit_no_training_12,@"STO_CUDA_ENTRY STV_DEFAULT"
triton_poi_fused__native_batch_norm_legit_no_training_12:
.text.triton_poi_fused__native_batch_norm_legit_no_training_12:
[----:B------:R-:W-:Y:S01]  /*0000*/  LDC R1, c[0x0][0x28] ;  /* 0x00000a00ff017b82 */ /* 0x000fe20000000800 */
[----:B------:R-:W1:Y:S07]  /*0010*/  S2R R0, SR_TID.X ;  /* 0x0000000000007919 */ /* 0x000e6e0000002100 */
[----:B------:R-:W2:Y:S01]  /*0020*/  LDC.64 R2, c[0x0][0x220] ;  /* 0x00008800ff027b82 */ /* 0x000ea20000000a00 */
[----:B------:R-:W-:Y:S01]  /*0030*/  ULDC.64 UR4, c[0x0][0x208] ;  /* 0x0000820000047ab9 */ /* 0x000fe20000000a00 */
[----:B------:R-:W3:Y:S06]  /*0040*/  S2R R7, SR_CTAID.X ;  /* 0x0000000000077919 */ /* 0x000eec0000002500 */
[----:B------:R-:W4:Y:S08]  /*0050*/  LDC.64 R8, c[0x0][0x228] ;  /* 0x00008a00ff087b82 */ /* 0x000f300000000a00 */
[----:B------:R-:W5:Y:S01]  /*0060*/  LDC.64 R10, c[0x0][0x230] ;  /* 0x00008c00ff0a7b82 */ /* 0x000f620000000a00 */
[----:B-1----:R-:W-:-:S02]  /*0070*/  SHF.L.U32 R0, R0, 0x1, RZ ;  /* 0x0000000100007819 */ /* 0x002fc400000006ff */
[----:B---3--:R-:W-:Y:S02]  /*0080*/  SHF.R.S32.HI R5, RZ, 0x17, R7 ;  /* 0x00000017ff057819 */ /* 0x008fe40000011407 */
[----:B------:R-:W-:Y:S02]  /*0090*/  LOP3.LUT R0, R0, 0xfe, RZ, 0xc0, !PT ;  /* 0x000000fe00007812 */ /* 0x000fe400078ec0ff */
[----:B------:R-:W-:Y:S02]  /*00a0*/  SGXT R5, R5, 0x1 ;  /* 0x000000010505781a */ /* 0x000fe40000000200 */
[----:B------:R-:W-:Y:S02]  /*00b0*/  LEA R0, R7, R0, 0x8 ;  /* 0x0000000007007211 */ /* 0x000fe400078e40ff */
[----:B------:R-:W1:Y:S02]  /*00c0*/  LDC.64 R6, c[0x0][0x218] ;  /* 0x00008600ff067b82 */ /* 0x000e640000000a00 */
[----:B------:R-:W-:-:S04]  /*00d0*/  LEA.HI R5, R5, R0, RZ, 0x6 ;  /* 0x0000000005057211 */ /* 0x000fc800078f30ff */
[----:B------:R-:W-:-:S04]  /*00e0*/  LOP3.LUT R5, R5, 0xffffffc0, RZ, 0xc0, !PT ;  /* 0xffffffc005057812 */ /* 0x000fc800078ec0ff */
[----:B------:R-:W-:Y:S02]  /*00f0*/  IADD3 R13, R0, -R5, RZ ;  /* 0x80000005000d7210 */ /* 0x000fe40007ffe0ff */
[----:B------:R-:W3:Y:S03]  /*0100*/  LDC.64 R4, c[0x0][0x210] ;  /* 0x00008400ff047b82 */ /* 0x000ee60000000a00 */
[----:B--2---:R-:W-:-:S06]  /*0110*/  IMAD.WIDE R2, R13, 0x4, R2 ;  /* 0x000000040d027825 */ /* 0x004fcc00078e0202 */
[----:B------:R-:W2:Y:S01]  /*0120*/  LDG.E.EL.64 R2, desc[UR4][R2.64] ;  /* 0x0000000402027981 */ /* 0x000ea2000c2e1b00 */
[----:B-1----:R-:W-:-:S06]  /*0130*/  IMAD.WIDE R6, R13, 0x4, R6 ;  /* 0x000000040d067825 */ /* 0x002fcc00078e0206 */
[----:B------:R-:W2:Y:S01]  /*0140*/  LDG.E.EL.64 R6, desc[UR4][R6.64] ;  /* 0x0000000406067981 */ /* 0x000ea2000c2e1b00 */
[----:B---3--:R-:W-:-:S06]  /*0150*/  IMAD.WIDE R4, R0, 0x4, R4 ;  /* 0x0000000400047825 */ /* 0x008fcc00078e0204 */
[----:B------:R-:W3:Y:S01]  /*0160*/  LDG.E.64 R4, desc[UR4][R4.64] ;  /* 0x0000000404047981 */ /* 0x000ee2000c1e1b00 */
[----:B----4-:R-:W-:-:S04]  /*0170*/  IMAD.WIDE R8, R13, 0x4, R8 ;  /* 0x000000040d087825 */ /* 0x010fc800078e0208 */
[----:B-----5:R-:W-:Y:S02]  /*0180*/  IMAD.WIDE R10, R13, 0x4, R10 ;  /* 0x000000040d0a7825 */ /* 0x020fe400078e020a */
[----:B------:R-:W4:Y:S04]  /*0190*/  LDG.E.EL.64 R8, desc[UR4][R8.64] ;  /* 0x0000000408087981 */ /* 0x000f28000c2e1b00 */
[----:B------:R-:W4:Y:S01]  /*01a0*/  LDG.E.EL.64 R10, desc[UR4][R10.64] ;  /* 0x000000040a0a7981 */ /* 0x000f22000c2e1b00 */
[----:B------:R-:W-:Y:S01]  /*01b0*/  HFMA2.MMA R15, -RZ, RZ, 1.625, 0 ;  /* 0x3e800000ff0f7435 */ /* 0x000fe200000001ff */
[----:B--2---:R-:W-:Y:S01]  /*01c0*/  FADD R2, R2, 9.9999997473787516356e-06 ;  /* 0x3727c5ac02027421 */ /* 0x004fe20000000000 */
[----:B------:R-:W-:-:S03]  /*01d0*/  FADD R12, R3, 9.9999997473787516356e-06 ;  /* 0x3727c5ac030c7421 */ /* 0x000fc60000000000 */
[----:B------:R1:W2:Y:S08]  /*01e0*/  MUFU.SQRT R13, R2 ;  /* 0x00000002000d7308 */ /* 0x0002b00000002000 */
[----:B------:R-:W5:Y:S01]  /*01f0*/  MUFU.SQRT R14, R12 ;  /* 0x0000000c000e7308 */ /* 0x000f620000002000 */
[----:B-1----:R-:W1:Y:S01]  /*0200*/  LDC.64 R2, c[0x0][0x238] ;  /* 0x00008e00ff027b82 */ /* 0x002e620000000a00 */
[----:B--2---:R-:W-:-:S02]  /*0210*/  FSETP.GT.AND P0, PT, R13, 8.50705917302346158658e+37, PT ;  /* 0x7e8000000d00780b */ /* 0x004fc40003f04000 */
[----:B------:R-:W-:Y:S02]  /*0220*/  FSETP.GEU.AND P2, PT, R13, 1.175494350822287508e-38, PT ;  /* 0x008000000d00780b */ /* 0x000fe40003f4e000 */
[C---:B-----5:R-:W-:Y:S02]  /*0230*/  FSETP.GT.AND P1, PT, R14.reuse, 8.50705917302346158658e+37, PT ;  /* 0x7e8000000e00780b */ /* 0x060fe40003f24000 */
[----:B------:R-:W-:-:S07]  /*0240*/  FSETP.GEU.AND P3, PT, R14, 1.175494350822287508e-38, PT ;  /* 0x008000000e00780b */ /* 0x000fce0003f6e000 */
[----:B------:R-:W-:-:S04]  /*0250*/  @P0 FMUL R13, R13, 0.25 ;  /* 0x3e8000000d0d0820 */ /* 0x000fc80000400000 */
[----:B------:R-:W-:Y:S01]  /*0260*/  @!P2 FMUL R13, R13, 16777216 ;  /* 0x4b8000000d0da820 */ /* 0x000fe20000400000 */
[----:B------:R-:W-:-:S04]  /*0270*/  @P1 FMUL R14, R14, 0.25 ;  /* 0x3e8000000e0e1820 */ /* 0x000fc80000400000 */
[----:B------:R-:W-:Y:S01]  /*0280*/  @!P3 FMUL R14, R14, 16777216 ;  /* 0x4b8000000e0eb820 */ /* 0x000fe20000400000 */
[----:B------:R-:W2:Y:S01]  /*0290*/  MUFU.RCP R13, R13 ;  /* 0x0000000d000d7308 */ /* 0x000ea20000001000 */
[----:B------:R-:W-:-:S07]  /*02a0*/  FSEL R12, R15, 1, P0 ;  /* 0x3f8000000f0c7808 */ /* 0x000fce0000000000 */
[----:B------:R-:W5:Y:S01]  /*02b0*/  MUFU.RCP R14, R14 ;  /* 0x0000000e000e7308 */ /* 0x000f620000001000 */
[----:B------:R-:W-:Y:S01]  /*02c0*/  FSEL R15, R15, 1, P1 ;  /* 0x3f8000000f0f7808 */ /* 0x000fe20000800000 */
[----:B------:R-:W-:Y:S01]  /*02d0*/  @!P2 FMUL R12, R12, 16777216 ;  /* 0x4b8000000c0ca820 */ /* 0x000fe20000400000 */
[----:B---3--:R-:W-:-:S03]  /*02e0*/  FADD R4, R4, -R6 ;  /* 0x8000000604047221 */ /* 0x008fc60000000000 */
[----:B------:R-:W-:Y:S01]  /*02f0*/  @!P3 FMUL R15, R15, 16777216 ;  /* 0x4b8000000f0fb820 */ /* 0x000fe20000400000 */
[----:B------:R-:W-:Y:S01]  /*0300*/  FADD R5, R5, -R7 ;  /* 0x8000000705057221 */ /* 0x000fe20000000000 */
[----:B--2---:R-:W-:Y:S02]  /*0310*/  FMUL R13, R13, R12 ;  /* 0x0000000c0d0d7220 */ /* 0x004fe40000400000 */
[----:B-----5:R-:W-:Y:S02]  /*0320*/  FMUL R6, R14, R15 ;  /* 0x0000000f0e067220 */ /* 0x020fe40000400000 */
[----:B------:R-:W-:Y:S02]  /*0330*/  FMUL R13, R4, R13 ;  /* 0x0000000d040d7220 */ /* 0x000fe40000400000 */
[----:B------:R-:W-:Y:S01]  /*0340*/  FMUL R6, R5, R6 ;  /* 0x0000000605067220 */ /* 0x000fe20000400000 */
[----:B-1----:R-:W-:-:S04]  /*0350*/  IMAD.WIDE R2, R0, 0x4, R2 ;  /* 0x0000000400027825 */ /* 0x002fc800078e0202 */
[----:B----4-:R-:W-:Y:S01]  /*0360*/  FFMA R8, R8, R13, R10 ;  /* 0x0000000d08087223 */ /* 0x010fe2000000000a */
[----:B------:R-:W-:-:S05]  /*0370*/  FFMA R9, R9, R6, R11 ;  /* 0x0000000609097223 */ /* 0x000fca000000000b */
[----:B------:R-:W-:Y:S01]  /*0380*/  STG.E.64 desc[UR4][R2.64], R8 ;  /* 0x0000000802007986 */ /* 0x000fe2000c101b04 */
[----:B------:R-:W-:Y:S05]  /*0390*/  EXIT ;  /* 0x000000000000794d */ /* 0x000fea0003800000 */
.L_x_0:
[----:B------:R-:W-:-:S00]  /*03a0*/  BRA `(.L_x_0) ;  /* 0xfffffffc00fc7947 */ /* 0x000fc0000383ffff */
[----:B------:R-:W-:-:S00]  /*03b0*/  NOP ;  /* 0x0000000000007918 */ /* 0x000fc00000000000 */
        /* <DEDUP_REMOVED lines=12> */
.L_x_1:


//--------------------- .nv.global.init           --------------------------
	.section	.nv.global.init,"aw",@progbits
.nv.global.init:
	.type		_$_str,@object
	.size		_$_str,(_$_str_$_2 - _$_str)
_$_str:
        /*0000*/ 	.byte	0x5f, 0x5f, 0x43, 0x55, 0x44, 0x41, 0x5f, 0x46, 0x54, 0x5a, 0x00
	.type		_$_str_$_2,@object
	.size		_$_str_$_2,(.L_1 - _$_str_$_2)
_$_str_$_2:
        /*000b*/ 	.byte	0x5f, 0x5f, 0x43, 0x55, 0x44, 0x41, 0x5f, 0x50, 0x52, 0x45, 0x43, 0x5f, 0x53, 0x51, 0x52, 0x54
        /*001b*/ 	.byte	0x00
.L_1:


//--------------------- .nv.constant0.triton_poi_fused__native_batch_norm_legit_no_training_12 --------------------------
	.section	.nv.constant0.triton_poi_fused__native_batch_norm_legit_no_training_12,"a",@progbits
	.sectionflags	@""
	.align	4
.nv.constant0.triton_poi_fused__native_batch_norm_legit_no_training_12:
	.zero		580
